	.headerflags	@"EF_CUDA_TEXMODE_UNIFIED EF_CUDA_64BIT_ADDRESS EF_CUDA_ACCELERATORS EF_CUDA_SM90 EF_CUDA_VIRTUAL_SM(EF_CUDA_SM90)"
	.elftype	@"ET_EXEC"


//--------------------- .nv.info                  --------------------------
	.section	.nv.info,"",@"SHT_CUDA_INFO"
	.align	4


	//----- nvinfo : EIATTR_REGCOUNT
	.align		4
        /*0000*/ 	.byte	0x04, 0x2f
        /*0002*/ 	.short	(.L_3 - .L_2)
	.align		4
.L_2:
        /*0004*/ 	.word	index@(triton_poi_fused__native_batch_norm_legit_no_training_add_convolution_relu_17)
        /*0008*/ 	.word	0x00000016


	//----- nvinfo : EIATTR_MIN_STACK_SIZE
	.align		4
.L_3:
        /*000c*/ 	.byte	0x04, 0x12
        /*000e*/ 	.short	(.L_5 - .L_4)
	.align		4
.L_4:
        /*0010*/ 	.word	index@(triton_poi_fused__native_batch_norm_legit_no_training_add_convolution_relu_17)
        /*0014*/ 	.word	0x00000000


	//----- nvinfo : EIATTR_FRAME_SIZE
	.align		4
.L_5:
        /*0018*/ 	.byte	0x04, 0x11
        /*001a*/ 	.short	(.L_7 - .L_6)
	.align		4
.L_6:
        /*001c*/ 	.word	index@(triton_poi_fused__native_batch_norm_legit_no_training_add_convolution_relu_17)
        /*0020*/ 	.word	0x00000000


	//----- nvinfo : EIATTR_MIN_STACK_SIZE
	.align		4
.L_7:
        /*0024*/ 	.byte	0x04, 0x12
        /*0026*/ 	.short	(.L_9 - .L_8)
	.align		4
.L_8:
        /*0028*/ 	.word	index@(triton_poi_fused__native_batch_norm_legit_no_training_add_convolution_relu_17)
        /*002c*/ 	.word	0x00000000
.L_9:


//--------------------- .nv.info.triton_poi_fused__native_batch_norm_legit_no_training_add_convolution_relu_17 --------------------------
	.section	.nv.info.triton_poi_fused__native_batch_norm_legit_no_training_add_convolution_relu_17,"",@"SHT_CUDA_INFO"
	.sectionflags	@""
	.align	4


	//----- nvinfo : EIATTR_CUDA_API_VERSION
	.align		4
        /*0000*/ 	.byte	0x04, 0x37
        /*0002*/ 	.short	(.L_11 - .L_10)
.L_10:
        /*0004*/ 	.word	0x0000007c


	//----- nvinfo : EIATTR_KPARAM_INFO
	.align		4
.L_11:
        /*0008*/ 	.byte	0x04, 0x17
        /*000a*/ 	.short	(.L_13 - .L_12)
.L_12:
        /*000c*/ 	.word	0x00000000
        /*0010*/ 	.short	0x0008
        /*0012*/ 	.short	0x0040
        /*0014*/ 	.byte	0x00, 0xf0, 0x11, 0x00


	//----- nvinfo : EIATTR_KPARAM_INFO
	.align		4
.L_13:
        /*0018*/ 	.byte	0x04, 0x17
        /*001a*/ 	.short	(.L_15 - .L_14)
.L_14:
        /*001c*/ 	.word	0x00000000
        /*0020*/ 	.short	0x0007
        /*0022*/ 	.short	0x0038
        /*0024*/ 	.byte	0x00, 0xf4, 0x21, 0x00


	//----- nvinfo : EIATTR_KPARAM_INFO
	.align		4
.L_15:
        /*0028*/ 	.byte	0x04, 0x17
        /*002a*/ 	.short	(.L_17 - .L_16)
.L_16:
        /*002c*/ 	.word	0x00000000
        /*0030*/ 	.short	0x0006
        /*0032*/ 	.short	0x0030
        /*0034*/ 	.byte	0x00, 0xf4, 0x21, 0x00


	//----- nvinfo : EIATTR_KPARAM_INFO
	.align		4
.L_17:
        /*0038*/ 	.byte	0x04, 0x17
        /*003a*/ 	.short	(.L_19 - .L_18)
.L_18:
        /*003c*/ 	.word	0x00000000
        /*0040*/ 	.short	0x0005
        /*0042*/ 	.short	0x0028
        /*0044*/ 	.byte	0x00, 0xf4, 0x21, 0x00


	//----- nvinfo : EIATTR_KPARAM_INFO
	.align		4
.L_19:
        /*0048*/ 	.byte	0x04, 0x17
        /*004a*/ 	.short	(.L_21 - .L_20)
.L_20:
        /*004c*/ 	.word	0x00000000
        /*0050*/ 	.short	0x0004
        /*0052*/ 	.short	0x0020
        /*0054*/ 	.byte	0x00, 0xf4, 0x21, 0x00


	//----- nvinfo : EIATTR_KPARAM_INFO
	.align		4
.L_21:
        /*0058*/ 	.byte	0x04, 0x17
        /*005a*/ 	.short	(.L_23 - .L_22)
.L_22:
        /*005c*/ 	.word	0x00000000
        /*0060*/ 	.short	0x0003
        /*0062*/ 	.short	0x0018
        /*0064*/ 	.byte	0x00, 0xf4, 0x21, 0x00


	//----- nvinfo : EIATTR_KPARAM_INFO
	.align		4
.L_23:
        /*0068*/ 	.byte	0x04, 0x17
        /*006a*/ 	.short	(.L_25 - .L_24)
.L_24:
        /*006c*/ 	.word	0x00000000
        /*0070*/ 	.short	0x0002
        /*0072*/ 	.short	0x0010
        /*0074*/ 	.byte	0x00, 0xf4, 0x21, 0x00


	//----- nvinfo : EIATTR_KPARAM_INFO
	.align		4
.L_25:
        /*0078*/ 	.byte	0x04, 0x17
        /*007a*/ 	.short	(.L_27 - .L_26)
.L_26:
        /*007c*/ 	.word	0x00000000
        /*0080*/ 	.short	0x0001
        /*0082*/ 	.short	0x0008
        /*0084*/ 	.byte	0x00, 0xf4, 0x21, 0x00


	//----- nvinfo : EIATTR_KPARAM_INFO
	.align		4
.L_27:
        /*0088*/ 	.byte	0x04, 0x17
        /*008a*/ 	.short	(.L_29 - .L_28)
.L_28:
        /*008c*/ 	.word	0x00000000
        /*0090*/ 	.short	0x0000
        /*0092*/ 	.short	0x0000
        /*0094*/ 	.byte	0x00, 0xf4, 0x21, 0x00


	//----- nvinfo : EIATTR_SPARSE_MMA_MASK
	.align		4
.L_29:
        /*0098*/ 	.byte	0x03, 0x50
        /*009a*/ 	.short	0x0000


	//----- nvinfo : EIATTR_MAXREG_COUNT
	.align		4
        /*009c*/ 	.byte	0x03, 0x1b
        /*009e*/ 	.short	0x00ff


	//----- nvinfo : EIATTR_EXIT_INSTR_OFFSETS
	.align		4
        /*00a0*/ 	.byte	0x04, 0x1c
        /*00a2*/ 	.short	(.L_31 - .L_30)


	//   ....[0]....
.L_30:
        /*00a4*/ 	.word	0x000003a0


	//   ....[1]....
        /*00a8*/ 	.word	0x000003c0


	//----- nvinfo : EIATTR_REQNTID
	.align		4
.L_31:
        /*00ac*/ 	.byte	0x04, 0x10
        /*00ae*/ 	.short	(.L_33 - .L_32)
.L_32:
        /*00b0*/ 	.word	0x00000080
        /*00b4*/ 	.word	0x00000001
        /*00b8*/ 	.word	0x00000001


	//----- nvinfo : EIATTR_CBANK_PARAM_SIZE
	.align		4
.L_33:
        /*00bc*/ 	.byte	0x03, 0x19
        /*00be*/ 	.short	0x0044


	//----- nvinfo : EIATTR_PARAM_CBANK
	.align		4
        /*00c0*/ 	.byte	0x04, 0x0a
        /*00c2*/ 	.short	(.L_35 - .L_34)
	.align		4
.L_34:
        /*00c4*/ 	.word	index@(.nv.constant0.triton_poi_fused__native_batch_norm_legit_no_training_add_convolution_relu_17)
        /*00c8*/ 	.short	0x0210
        /*00ca*/ 	.short	0x0044


	//----- nvinfo : EIATTR_SW_WAR
	.align		4
.L_35:
        /*00cc*/ 	.byte	0x04, 0x36
        /*00ce*/ 	.short	(.L_37 - .L_36)
.L_36:
        /*00d0*/ 	.word	0x00000008
.L_37:


//--------------------- .nv.callgraph             --------------------------
	.section	.nv.callgraph,"",@"SHT_CUDA_CALLGRAPH"
	.align	4
	.sectionentsize	8
	.align		4
        /*0000*/ 	.word	0x00000000
	.align		4
        /*0004*/ 	.word	0xffffffff
	.align		4
        /*0008*/ 	.word	0x00000000
	.align		4
        /*000c*/ 	.word	0xfffffffe
	.align		4
        /*0010*/ 	.word	0x00000000
	.align		4
        /*0014*/ 	.word	0xfffffffd
	.align		4
        /*0018*/ 	.word	0x00000000
	.align		4
        /*001c*/ 	.word	0xfffffffc


//--------------------- .nv.constant4             --------------------------
	.section	.nv.constant4,"a",@progbits
	.align	8
	.align		8
.nv.constant4:
        /*0000*/ 	.dword	_$_str
	.align		8
        /*0008*/ 	.dword	_$_str_$_2


//--------------------- .text.triton_poi_fused__native_batch_norm_legit_no_training_add_convolution_relu_17 --------------------------
	.section	.text.triton_poi_fused__native_batch_norm_legit_no_training_add_convolution_relu_17,"ax",@progbits
	.align	128
        .global         triton_poi_fused__native_batch_norm_legit_no_training_add_convolution_relu_17
        .type           triton_poi_fused__native_batch_norm_legit_no_training_add_convolution_relu_17,@function
        .size           triton_poi_fused__native_batch_norm_legit_no_training_add_convolution_relu_17,(.L_x_1 - triton_poi_fused__native_batch_norm_legit_no_training_add_convolution_relu_17)
        .other          triton_poi_fused__native_batch_norm_legit_no_training_add_convolution_relu_17,@"STO_CUDA_ENTRY STV_DEFAULT"
triton_poi_fused__native_batch_norm_legit_no_training_add_convolution_relu_17:
.text.triton_poi_fused__native_batch_norm_legit_no_training_add_convolution_relu_17:
[----:B------:R-:W0:Y:S01]  /*0000*/  LDC R1, c[0x0][0x28] ;  /* 0x00000a00ff017b82 */ /* 0x000e220000000800 */
[----:B------:R-:W1:Y:S07]  /*0010*/  S2R R0, SR_TID.X ;  /* 0x0000000000007919 */ /* 0x000e6e0000002100 */
[----:B------:R-:W2:Y:S01]  /*0020*/  LDC.64 R12, c[0x0][0x230] ;  /* 0x00008c00ff0c7b82 */ /* 0x000ea20000000a00 */
[----:B------:R-:W-:Y:S01]  /*0030*/  HFMA2.MMA R6, -RZ, RZ, 0, 0 ;  /* 0x00000000ff067435 */ /* 0x000fe200000001ff */
[----:B------:R-:W-:Y:S01]  /*0040*/  ULDC.64 UR4, c[0x0][0x208] ;  /* 0x0000820000047ab9 */ /* 0x000fe20000000a00 */
[----:B------:R-:W3:Y:S05]  /*0050*/  S2R R3, SR_CTAID.X ;  /* 0x0000000000037919 */ /* 0x000eea0000002500 */
[----:B------:R-:W4:Y:S08]  /*0060*/  LDC.64 R14, c[0x0][0x210] ;  /* 0x00008400ff0e7b82 */ /* 0x000f300000000a00 */
[----:B------:R-:W5:Y:S08]  /*0070*/  LDC.64 R16, c[0x0][0x218] ;  /* 0x00008600ff107b82 */ /* 0x000f700000000a00 */
[----:B------:R-:W5:Y:S01]  /*0080*/  LDC.64 R18, c[0x0][0x220] ;  /* 0x00008800ff127b82 */ /* 0x000f620000000a00 */
[----:B-1----:R-:W-:-:S07]  /*0090*/  LOP3.LUT R0, R0, 0x7f, RZ, 0xc0, !PT ;  /* 0x0000007f00007812 */ /* 0x002fce00078ec0ff */
[----:B------:R-:W1:Y:S01]  /*00a0*/  LDC.64 R8, c[0x0][0x228] ;  /* 0x00008a00ff087b82 */ /* 0x000e620000000a00 */
[----:B---3--:R-:W-:Y:S02]  /*00b0*/  SHF.R.S32.HI R2, RZ, 0x18, R3 ;  /* 0x00000018ff027819 */ /* 0x008fe40000011403 */
[----:B------:R-:W-:Y:S02]  /*00c0*/  LEA R0, R3, R0, 0x7 ;  /* 0x0000000003007211 */ /* 0x000fe400078e38ff */
[----:B------:R-:W-:-:S03]  /*00d0*/  SGXT R3, R2, 0x1 ;  /* 0x000000010203781a */ /* 0x000fc60000000200 */
[----:B------:R-:W3:Y:S01]  /*00e0*/  LDC.64 R4, c[0x0][0x238] ;  /* 0x00008e00ff047b82 */ /* 0x000ee20000000a00 */
[----:B------:R-:W-:Y:S02]  /*00f0*/  ISETP.GE.AND P0, PT, R0, 0x400, PT ;  /* 0x000004000000780c */ /* 0x000fe40003f06270 */
[----:B------:R-:W-:-:S04]  /*0100*/  LEA.HI R3, R3, R0, RZ, 0x2 ;  /* 0x0000000003037211 */ /* 0x000fc800078f10ff */
[----:B------:R-:W-:-:S04]  /*0110*/  LOP3.LUT R3, R3, 0xfffffffc, RZ, 0xc0, !PT ;  /* 0xfffffffc03037812 */ /* 0x000fc800078ec0ff */
[----:B------:R-:W-:Y:S02]  /*0120*/  IADD3 R7, R0, -R3, RZ ;  /* 0x8000000300077210 */ /* 0x000fe40007ffe0ff */
[----:B------:R-:W3:Y:S03]  /*0130*/  LDC.64 R2, c[0x0][0x240] ;  /* 0x00009000ff027b82 */ /* 0x000ee60000000a00 */
[----:B--2---:R-:W-:-:S05]  /*0140*/  IMAD.WIDE R12, R7, 0x4, R12 ;  /* 0x00000004070c7825 */ /* 0x004fca00078e020c */
[----:B------:R2:W3:Y:S01]  /*0150*/  @!P0 LDG.E.EL R6, desc[UR4][R12.64] ;  /* 0x000000040c068981 */ /* 0x0004e2000c2e1900 */
[----:B------:R-:W-:Y:S01]  /*0160*/  CS2R R10, SRZ ;  /* 0x00000000000a7805 */ /* 0x000fe2000001ff00 */
[----:B----4-:R-:W-:-:S04]  /*0170*/  IMAD.WIDE R14, R0, 0x4, R14 ;  /* 0x00000004000e7825 */ /* 0x010fc800078e020e */
[C---:B-----5:R-:W-:Y:S01]  /*0180*/  IMAD.WIDE R16, R7.reuse, 0x4, R16 ;  /* 0x0000000407107825 */ /* 0x060fe200078e0210 */
[----:B------:R4:W5:Y:S01]  /*0190*/  @!P0 LDG.E R10, desc[UR4][R14.64] ;  /* 0x000000040e0a8981 */ /* 0x000962000c1e1900 */
[----:B--2---:R-:W-:Y:S02]  /*01a0*/  CS2R R12, SRZ ;  /* 0x00000000000c7805 */ /* 0x004fe4000001ff00 */
[----:B0-----:R-:W-:Y:S01]  /*01b0*/  IMAD.WIDE R18, R0, 0x4, R18 ;  /* 0x0000000400127825 */ /* 0x001fe200078e0212 */
[----:B------:R-:W5:Y:S03]  /*01c0*/  @!P0 LDG.E.EL R11, desc[UR4][R16.64] ;  /* 0x00000004100b8981 */ /* 0x000f66000c2e1900 */
[----:B-1----:R-:W-:Y:S01]  /*01d0*/  IMAD.WIDE R8, R7, 0x4, R8 ;  /* 0x0000000407087825 */ /* 0x002fe200078e0208 */
[----:B------:R-:W2:Y:S01]  /*01e0*/  @!P0 LDG.E R12, desc[UR4][R18.64] ;  /* 0x00000004120c8981 */ /* 0x000ea2000c1e1900 */
[----:B----4-:R-:W-:-:S02]  /*01f0*/  HFMA2.MMA R14, -RZ, RZ, 0, 0 ;  /* 0x00000000ff0e7435 */ /* 0x010fc400000001ff */
[C---:B---3--:R-:W-:Y:S01]  /*0200*/  IMAD.WIDE R4, R7.reuse, 0x4, R4 ;  /* 0x0000000407047825 */ /* 0x048fe200078e0204 */
[----:B------:R0:W3:Y:S03]  /*0210*/  @!P0 LDG.E.EL R13, desc[UR4][R8.64] ;  /* 0x00000004080d8981 */ /* 0x0000e6000c2e1900 */
[----:B------:R-:W-:Y:S01]  /*0220*/  IMAD.WIDE R2, R7, 0x4, R2 ;  /* 0x0000000407027825 */ /* 0x000fe200078e0202 */
[----:B------:R-:W-:-:S04]  /*0230*/  MOV R7, RZ ;  /* 0x000000ff00077202 */ /* 0x000fc80000000f00 */
[----:B------:R1:W4:Y:S04]  /*0240*/  @!P0 LDG.E.EL R14, desc[UR4][R2.64] ;  /* 0x00000004020e8981 */ /* 0x000328000c2e1900 */
[----:B------:R2:W4:Y:S01]  /*0250*/  @!P0 LDG.E.EL R7, desc[UR4][R4.64] ;  /* 0x0000000404078981 */ /* 0x000522000c2e1900 */
[----:B0-----:R-:W-:Y:S01]  /*0260*/  MOV R8, 0x3e800000 ;  /* 0x3e80000000087802 */ /* 0x001fe20000000f00 */
[----:B-1----:R-:W0:Y:S02]  /*0270*/  LDC.64 R2, c[0x0][0x248] ;  /* 0x00009200ff027b82 */ /* 0x002e240000000a00 */
[----:B0-----:R-:W-:-:S04]  /*0280*/  IMAD.WIDE R2, R0, 0x4, R2 ;  /* 0x0000000400027825 */ /* 0x001fc800078e0202 */
[----:B------:R-:W-:-:S04]  /*0290*/  FADD R6, R6, 9.9999997473787516356e-06 ;  /* 0x3727c5ac06067421 */ /* 0x000fc80000000000 */
[----:B------:R-:W0:Y:S02]  /*02a0*/  MUFU.SQRT R15, R6 ;  /* 0x00000006000f7308 */ /* 0x000e240000002000 */
[C---:B0-----:R-:W-:Y:S02]  /*02b0*/  FSETP.GT.AND P1, PT, R15.reuse, 8.50705917302346158658e+37, PT ;  /* 0x7e8000000f00780b */ /* 0x041fe40003f24000 */
[----:B------:R-:W-:-:S11]  /*02c0*/  FSETP.GEU.AND P2, PT, R15, 1.175494350822287508e-38, PT ;  /* 0x008000000f00780b */ /* 0x000fd60003f4e000 */
[----:B------:R-:W-:-:S04]  /*02d0*/  @P1 FMUL R15, R15, 0.25 ;  /* 0x3e8000000f0f1820 */ /* 0x000fc80000400000 */
[----:B------:R-:W-:-:S06]  /*02e0*/  @!P2 FMUL R15, R15, 16777216 ;  /* 0x4b8000000f0fa820 */ /* 0x000fcc0000400000 */
[----:B------:R-:W0:Y:S01]  /*02f0*/  MUFU.RCP R15, R15 ;  /* 0x0000000f000f7308 */ /* 0x000e220000001000 */
[----:B--2---:R-:W-:Y:S01]  /*0300*/  FSEL R4, R8, 1, P1 ;  /* 0x3f80000008047808 */ /* 0x004fe20000800000 */
[----:B-----5:R-:W-:-:S04]  /*0310*/  FADD R11, R11, R10 ;  /* 0x0000000a0b0b7221 */ /* 0x020fc80000000000 */
[----:B------:R-:W-:Y:S01]  /*0320*/  FADD R12, R11, R12 ;  /* 0x0000000c0b0c7221 */ /* 0x000fe20000000000 */
[----:B------:R-:W-:-:S03]  /*0330*/  @!P2 FMUL R4, R4, 16777216 ;  /* 0x4b8000000404a820 */ /* 0x000fc60000400000 */
[----:B---3--:R-:W-:Y:S01]  /*0340*/  FADD R12, R12, -R13 ;  /* 0x8000000d0c0c7221 */ /* 0x008fe20000000000 */
[----:B0-----:R-:W-:-:S04]  /*0350*/  FMUL R5, R15, R4 ;  /* 0x000000040f057220 */ /* 0x001fc80000400000 */
[----:B------:R-:W-:-:S04]  /*0360*/  FMUL R5, R12, R5 ;  /* 0x000000050c057220 */ /* 0x000fc80000400000 */
[----:B----4-:R-:W-:-:S05]  /*0370*/  FFMA R5, R5, R7, R14 ;  /* 0x0000000705057223 */ /* 0x010fca000000000e */
[----:B------:R-:W-:-:S04]  /*0380*/  FSETP.GEU.AND P1, PT, R5, RZ, PT ;  /* 0x000000ff0500720b */ /* 0x000fc80003f2e000 */
[----:B------:R-:W-:Y:S01]  /*0390*/  FSEL R5, R5, RZ, P1 ;  /* 0x000000ff05057208 */ /* 0x000fe20000800000 */
[----:B------:R-:W-:Y:S08]  /*03a0*/  @P0 EXIT ;  /* 0x000000000000094d */ /* 0x000ff00003800000 */
[----:B------:R-:W-:Y:S01]  /*03b0*/  STG.E desc[UR4][R2.64], R5 ;  /* 0x0000000502007986 */ /* 0x000fe2000c101904 */
[----:B------:R-:W-:Y:S05]  /*03c0*/  EXIT ;  /* 0x000000000000794d */ /* 0x000fea0003800000 */
.L_x_0:
[----:B------:R-:W-:-:S00]  /*03d0*/  BRA `(.L_x_0) ;  /* 0xfffffffc00fc7947 */ /* 0x000fc0000383ffff */
[----:B------:R-:W-:-:S00]  /*03e0*/  NOP ;  /* 0x0000000000007918 */ /* 0x000fc00000000000 */
        /* <DEDUP_REMOVED lines=9> */
.L_x_1:


//--------------------- .nv.global.init           --------------------------
	.section	.nv.global.init,"aw",@progbits
.nv.global.init:
	.type		_$_str,@object
	.size		_$_str,(_$_str_$_2 - _$_str)
_$_str:
        /*0000*/ 	.byte	0x5f, 0x5f, 0x43, 0x55, 0x44, 0x41, 0x5f, 0x46, 0x54, 0x5a, 0x00
	.type		_$_str_$_2,@object
	.size		_$_str_$_2,(.L_1 - _$_str_$_2)
_$_str_$_2:
        /*000b*/ 	.byte	0x5f, 0x5f, 0x43, 0x55, 0x44, 0x41, 0x5f, 0x50, 0x52, 0x45, 0x43, 0x5f, 0x53, 0x51, 0x52, 0x54
        /*001b*/ 	.byte	0x00
.L_1:


//--------------------- .nv.constant0.triton_poi_fused__native_batch_norm_legit_no_training_add_convolution_relu_17 --------------------------
	.section	.nv.constant0.triton_poi_fused__native_batch_norm_legit_no_training_add_convolution_relu_17,"a",@progbits
	.sectionflags	@""
	.align	4
.nv.constant0.triton_poi_fused__native_batch_norm_legit_no_training_add_convolution_relu_17:
	.zero		596
